	.headerflags	@"EF_CUDA_TEXMODE_UNIFIED EF_CUDA_64BIT_ADDRESS EF_CUDA_ACCELERATORS EF_CUDA_SM90 EF_CUDA_VIRTUAL_SM(EF_CUDA_SM90)"
	.elftype	@"ET_EXEC"


//--------------------- .nv.info                  --------------------------
	.section	.nv.info,"",@"SHT_CUDA_INFO"
	.align	4


	//----- nvinfo : EIATTR_REGCOUNT
	.align		4
        /*0000*/ 	.byte	0x04, 0x2f
        /*0002*/ 	.short	(.L_3 - .L_2)
	.align		4
.L_2:
        /*0004*/ 	.word	index@(triton_poi_fused__native_batch_norm_legit_no_training_convolution_relu_28)
        /*0008*/ 	.word	0x00000018


	//----- nvinfo : EIATTR_MIN_STACK_SIZE
	.align		4
.L_3:
        /*000c*/ 	.byte	0x04, 0x12
        /*000e*/ 	.short	(.L_5 - .L_4)
	.align		4
.L_4:
        /*0010*/ 	.word	index@(triton_poi_fused__native_batch_norm_legit_no_training_convolution_relu_28)
        /*0014*/ 	.word	0x00000000


	//----- nvinfo : EIATTR_FRAME_SIZE
	.align		4
.L_5:
        /*0018*/ 	.byte	0x04, 0x11
        /*001a*/ 	.short	(.L_7 - .L_6)
	.align		4
.L_6:
        /*001c*/ 	.word	index@(triton_poi_fused__native_batch_norm_legit_no_training_convolution_relu_28)
        /*0020*/ 	.word	0x00000000


	//----- nvinfo : EIATTR_MIN_STACK_SIZE
	.align		4
.L_7:
        /*0024*/ 	.byte	0x04, 0x12
        /*0026*/ 	.short	(.L_9 - .L_8)
	.align		4
.L_8:
        /*0028*/ 	.word	index@(triton_poi_fused__native_batch_norm_legit_no_training_convolution_relu_28)
        /*002c*/ 	.word	0x00000000
.L_9:


//--------------------- .nv.info.triton_poi_fused__native_batch_norm_legit_no_training_convolution_relu_28 --------------------------
	.section	.nv.info.triton_poi_fused__native_batch_norm_legit_no_training_convolution_relu_28,"",@"SHT_CUDA_INFO"
	.sectionflags	@""
	.align	4


	//----- nvinfo : EIATTR_CUDA_API_VERSION
	.align		4
        /*0000*/ 	.byte	0x04, 0x37
        /*0002*/ 	.short	(.L_11 - .L_10)
.L_10:
        /*0004*/ 	.word	0x0000007c


	//----- nvinfo : EIATTR_KPARAM_INFO
	.align		4
.L_11:
        /*0008*/ 	.byte	0x04, 0x17
        /*000a*/ 	.short	(.L_13 - .L_12)
.L_12:
        /*000c*/ 	.word	0x00000000
        /*0010*/ 	.short	0x0007
        /*0012*/ 	.short	0x0038
        /*0014*/ 	.byte	0x00, 0xf0, 0x11, 0x00


	//----- nvinfo : EIATTR_KPARAM_INFO
	.align		4
.L_13:
        /*0018*/ 	.byte	0x04, 0x17
        /*001a*/ 	.short	(.L_15 - .L_14)
.L_14:
        /*001c*/ 	.word	0x00000000
        /*0020*/ 	.short	0x0006
        /*0022*/ 	.short	0x0030
        /*0024*/ 	.byte	0x00, 0xf4, 0x21, 0x00


	//----- nvinfo : EIATTR_KPARAM_INFO
	.align		4
.L_15:
        /*0028*/ 	.byte	0x04, 0x17
        /*002a*/ 	.short	(.L_17 - .L_16)
.L_16:
        /*002c*/ 	.word	0x00000000
        /*0030*/ 	.short	0x0005
        /*0032*/ 	.short	0x0028
        /*0034*/ 	.byte	0x00, 0xf4, 0x21, 0x00


	//----- nvinfo : EIATTR_KPARAM_INFO
	.align		4
.L_17:
        /*0038*/ 	.byte	0x04, 0x17
        /*003a*/ 	.short	(.L_19 - .L_18)
.L_18:
        /*003c*/ 	.word	0x00000000
        /*0040*/ 	.short	0x0004
        /*0042*/ 	.short	0x0020
        /*0044*/ 	.byte	0x00, 0xf4, 0x21, 0x00


	//----- nvinfo : EIATTR_KPARAM_INFO
	.align		4
.L_19:
        /*0048*/ 	.byte	0x04, 0x17
        /*004a*/ 	.short	(.L_21 - .L_20)
.L_20:
        /*004c*/ 	.word	0x00000000
        /*0050*/ 	.short	0x0003
        /*0052*/ 	.short	0x0018
        /*0054*/ 	.byte	0x00, 0xf4, 0x21, 0x00


	//----- nvinfo : EIATTR_KPARAM_INFO
	.align		4
.L_21:
        /*0058*/ 	.byte	0x04, 0x17
        /*005a*/ 	.short	(.L_23 - .L_22)
.L_22:
        /*005c*/ 	.word	0x00000000
        /*0060*/ 	.short	0x0002
        /*0062*/ 	.short	0x0010
        /*0064*/ 	.byte	0x00, 0xf4, 0x21, 0x00


	//----- nvinfo : EIATTR_KPARAM_INFO
	.align		4
.L_23:
        /*0068*/ 	.byte	0x04, 0x17
        /*006a*/ 	.short	(.L_25 - .L_24)
.L_24:
        /*006c*/ 	.word	0x00000000
        /*0070*/ 	.short	0x0001
        /*0072*/ 	.short	0x0008
        /*0074*/ 	.byte	0x00, 0xf4, 0x21, 0x00


	//----- nvinfo : EIATTR_KPARAM_INFO
	.align		4
.L_25:
        /*0078*/ 	.byte	0x04, 0x17
        /*007a*/ 	.short	(.L_27 - .L_26)
.L_26:
        /*007c*/ 	.word	0x00000000
        /*0080*/ 	.short	0x0000
        /*0082*/ 	.short	0x0000
        /*0084*/ 	.byte	0x00, 0xf4, 0x21, 0x00


	//----- nvinfo : EIATTR_SPARSE_MMA_MASK
	.align		4
.L_27:
        /*0088*/ 	.byte	0x03, 0x50
        /*008a*/ 	.short	0x0000


	//----- nvinfo : EIATTR_MAXREG_COUNT
	.align		4
        /*008c*/ 	.byte	0x03, 0x1b
        /*008e*/ 	.short	0x00ff


	//----- nvinfo : EIATTR_EXIT_INSTR_OFFSETS
	.align		4
        /*0090*/ 	.byte	0x04, 0x1c
        /*0092*/ 	.short	(.L_29 - .L_28)


	//   ....[0]....
.L_28:
        /*0094*/ 	.word	0x00000410


	//----- nvinfo : EIATTR_REQNTID
	.align		4
.L_29:
        /*0098*/ 	.byte	0x04, 0x10
        /*009a*/ 	.short	(.L_31 - .L_30)
.L_30:
        /*009c*/ 	.word	0x00000100
        /*00a0*/ 	.word	0x00000001
        /*00a4*/ 	.word	0x00000001


	//----- nvinfo : EIATTR_CBANK_PARAM_SIZE
	.align		4
.L_31:
        /*00a8*/ 	.byte	0x03, 0x19
        /*00aa*/ 	.short	0x003c


	//----- nvinfo : EIATTR_PARAM_CBANK
	.align		4
        /*00ac*/ 	.byte	0x04, 0x0a
        /*00ae*/ 	.short	(.L_33 - .L_32)
	.align		4
.L_32:
        /*00b0*/ 	.word	index@(.nv.constant0.triton_poi_fused__native_batch_norm_legit_no_training_convolution_relu_28)
        /*00b4*/ 	.short	0x0210
        /*00b6*/ 	.short	0x003c


	//----- nvinfo : EIATTR_SW_WAR
	.align		4
.L_33:
        /*00b8*/ 	.byte	0x04, 0x36
        /*00ba*/ 	.short	(.L_35 - .L_34)
.L_34:
        /*00bc*/ 	.word	0x00000008
.L_35:


//--------------------- .nv.callgraph             --------------------------
	.section	.nv.callgraph,"",@"SHT_CUDA_CALLGRAPH"
	.align	4
	.sectionentsize	8
	.align		4
        /*0000*/ 	.word	0x00000000
	.align		4
        /*0004*/ 	.word	0xffffffff
	.align		4
        /*0008*/ 	.word	0x00000000
	.align		4
        /*000c*/ 	.word	0xfffffffe
	.align		4
        /*0010*/ 	.word	0x00000000
	.align		4
        /*0014*/ 	.word	0xfffffffd
	.align		4
        /*0018*/ 	.word	0x00000000
	.align		4
        /*001c*/ 	.word	0xfffffffc


//--------------------- .nv.constant4             --------------------------
	.section	.nv.constant4,"a",@progbits
	.align	8
	.align		8
.nv.constant4:
        /*0000*/ 	.dword	_$_str
	.align		8
        /*0008*/ 	.dword	_$_str_$_2


//--------------------- .text.triton_poi_fused__native_batch_norm_legit_no_training_convolution_relu_28 --------------------------
	.section	.text.triton_poi_fused__native_batch_norm_legit_no_training_convolution_relu_28,"ax",@progbits
	.align	128
        .global         triton_poi_fused__native_batch_norm_legit_no_training_convolution_relu_28
        .type           triton_poi_fused__native_batch_norm_legit_no_training_convolution_relu_28,@function
        .size           triton_poi_fused__native_batch_norm_legit_no_training_convolution_relu_28,(.L_x_1 - triton_poi_fused__native_batch_norm_legit_no_training_convolution_relu_28)
        .other          triton_poi_fused__native_batch_norm_legit_no_training_convolution_relu_28,@"STO_CUDA_ENTRY STV_DEFAULT"
triton_poi_fused__native_batch_norm_legit_no_training_convolution_relu_28:
.text.triton_poi_fused__native_batch_norm_legit_no_training_convolution_relu_28:
[----:B------:R-:W-:Y:S01]  /*0000*/  LDC R1, c[0x0][0x28] ;  /* 0x00000a00ff017b82 */ /* 0x000fe20000000800 */
[----:B------:R-:W1:Y:S07]  /*0010*/  S2R R0, SR_TID.X ;  /* 0x0000000000007919 */ /* 0x000e6e0000002100 */
[----:B------:R-:W2:Y:S01]  /*0020*/  LDC.64 R10, c[0x0][0x228] ;  /* 0x00008a00ff0a7b82 */ /* 0x000ea20000000a00 */
[----:B------:R-:W-:Y:S01]  /*0030*/  ULDC.64 UR4, c[0x0][0x208] ;  /* 0x0000820000047ab9 */ /* 0x000fe20000000a00 */
[----:B------:R-:W3:Y:S06]  /*0040*/  S2R R5, SR_CTAID.X ;  /* 0x0000000000057919 */ /* 0x000eec0000002500 */
[----:B------:R-:W4:Y:S08]  /*0050*/  LDC.64 R12, c[0x0][0x218] ;  /* 0x00008600ff0c7b82 */ /* 0x000f300000000a00 */
[----:B------:R-:W5:Y:S08]  /*0060*/  LDC.64 R14, c[0x0][0x220] ;  /* 0x00008800ff0e7b82 */ /* 0x000f700000000a00 */
[----:B------:R-:W5:Y:S01]  /*0070*/  LDC.64 R16, c[0x0][0x230] ;  /* 0x00008c00ff107b82 */ /* 0x000f620000000a00 */
[----:B-1----:R-:W-:-:S02]  /*0080*/  SHF.L.U32 R0, R0, 0x1, RZ ;  /* 0x0000000100007819 */ /* 0x002fc400000006ff */
[----:B---3--:R-:W-:Y:S02]  /*0090*/  SHF.R.S32.HI R3, RZ, 0x16, R5 ;  /* 0x00000016ff037819 */ /* 0x008fe40000011405 */
[----:B------:R-:W-:Y:S02]  /*00a0*/  LOP3.LUT R0, R0, 0x1fe, RZ, 0xc0, !PT ;  /* 0x000001fe00007812 */ /* 0x000fe400078ec0ff */
[----:B------:R-:W-:Y:S02]  /*00b0*/  SGXT R3, R3, 0x1 ;  /* 0x000000010303781a */ /* 0x000fe40000000200 */
[----:B------:R-:W-:Y:S02]  /*00c0*/  LEA R0, R5, R0, 0x9 ;  /* 0x0000000005007211 */ /* 0x000fe400078e48ff */
[----:B------:R-:W1:Y:S02]  /*00d0*/  LDC.64 R4, c[0x0][0x238] ;  /* 0x00008e00ff047b82 */ /* 0x000e640000000a00 */
[----:B------:R-:W-:-:S04]  /*00e0*/  LEA.HI R3, R3, R0, RZ, 0x8 ;  /* 0x0000000003037211 */ /* 0x000fc800078f40ff */
[----:B------:R-:W-:-:S04]  /*00f0*/  SHF.R.S32.HI R3, RZ, 0x8, R3 ;  /* 0x00000008ff037819 */ /* 0x000fc80000011403 */
[----:B------:R-:W-:-:S04]  /*0100*/  LEA.HI R2, R3, R3, RZ, 0x7 ;  /* 0x0000000303027211 */ /* 0x000fc800078f38ff */
[----:B------:R-:W-:-:S05]  /*0110*/  LOP3.LUT R2, R2, 0xffffff80, RZ, 0xc0, !PT ;  /* 0xffffff8002027812 */ /* 0x000fca00078ec0ff */
[----:B------:R-:W-:Y:S02]  /*0120*/  IMAD.IADD R19, R3, 0x1, -R2 ;  /* 0x0000000103137824 */ /* 0x000fe400078e0a02 */
[----:B------:R-:W3:Y:S02]  /*0130*/  LDC.64 R2, c[0x0][0x210] ;  /* 0x00008400ff027b82 */ /* 0x000ee40000000a00 */
[----:B--2---:R-:W-:-:S05]  /*0140*/  IMAD.WIDE R10, R19, 0x4, R10 ;  /* 0x00000004130a7825 */ /* 0x004fca00078e020a */
[----:B------:R-:W2:Y:S01]  /*0150*/  LDG.E.EL R20, desc[UR4][R10.64] ;  /* 0x000000040a147981 */ /* 0x000ea2000c2e1900 */
[----:B----4-:R-:W-:-:S04]  /*0160*/  IMAD.WIDE R12, R19, 0x4, R12 ;  /* 0x00000004130c7825 */ /* 0x010fc800078e020c */
[----:B-----5:R-:W-:Y:S01]  /*0170*/  IMAD.WIDE R14, R19, 0x4, R14 ;  /* 0x00000004130e7825 */ /* 0x020fe200078e020e */
[----:B------:R4:W5:Y:S04]  /*0180*/  LDG.E.EL R8, desc[UR4][R12.64] ;  /* 0x000000040c087981 */ /* 0x000968000c2e1900 */
[----:B------:R1:W5:Y:S01]  /*0190*/  LDG.E.EL R9, desc[UR4][R14.64] ;  /* 0x000000040e097981 */ /* 0x000362000c2e1900 */
[----:B---3--:R-:W-:-:S05]  /*01a0*/  IMAD.WIDE R2, R0, 0x4, R2 ;  /* 0x0000000400027825 */ /* 0x008fca00078e0202 */
[----:B------:R-:W5:Y:S01]  /*01b0*/  LDG.E.64 R6, desc[UR4][R2.64] ;  /* 0x0000000402067981 */ /* 0x000f62000c1e1b00 */
[----:B0-----:R-:W-:-:S04]  /*01c0*/  IMAD.WIDE R16, R19, 0x4, R16 ;  /* 0x0000000413107825 */ /* 0x001fc800078e0210 */
[----:B-1----:R-:W-:Y:S01]  /*01d0*/  IMAD.WIDE R18, R19, 0x4, R4 ;  /* 0x0000000413127825 */ /* 0x002fe200078e0204 */
[----:B------:R-:W3:Y:S01]  /*01e0*/  LDG.E.EL R10, desc[UR4][R16.64] ;  /* 0x00000004100a7981 */ /* 0x000ee2000c2e1900 */
[----:B----4-:R-:W-:Y:S01]  /*01f0*/  HFMA2.MMA R12, -RZ, RZ, 1.625, 0 ;  /* 0x3e800000ff0c7435 */ /* 0x010fe200000001ff */
[----:B------:R-:W0:Y:S02]  /*0200*/  LDC.64 R4, c[0x0][0x240] ;  /* 0x00009000ff047b82 */ /* 0x000e240000000a00 */
[----:B------:R-:W3:Y:S01]  /*0210*/  LDG.E.EL R11, desc[UR4][R18.64] ;  /* 0x00000004120b7981 */ /* 0x000ee2000c2e1900 */
[----:B------:R-:W-:-:S04]  /*0220*/  SHF.R.S32.HI R13, RZ, 0x1f, R0 ;  /* 0x0000001fff0d7819 */ /* 0x000fc80000011400 */
[----:B------:R-:W-:-:S05]  /*0230*/  LEA.HI R13, R13, R0, RZ, 0xf ;  /* 0x000000000d0d7211 */ /* 0x000fca00078f78ff */
[C---:B------:R-:W-:Y:S01]  /*0240*/  IMAD.SHL.U32 R14, R13.reuse, 0x4, RZ ;  /* 0x000000040d0e7824 */ /* 0x040fe200078e00ff */
[----:B------:R-:W-:-:S04]  /*0250*/  LOP3.LUT R13, R13, 0xffff8000, RZ, 0xc0, !PT ;  /* 0xffff80000d0d7812 */ /* 0x000fc800078ec0ff */
[----:B------:R-:W-:-:S04]  /*0260*/  LOP3.LUT R14, R14, 0xfffe0000, RZ, 0xc0, !PT ;  /* 0xfffe00000e0e7812 */ /* 0x000fc800078ec0ff */
[----:B------:R-:W-:-:S05]  /*0270*/  IADD3 R13, R14, R0, -R13 ;  /* 0x000000000e0d7210 */ /* 0x000fca0007ffe80d */
[----:B0-----:R-:W-:-:S04]  /*0280*/  IMAD.WIDE R4, R13, 0x4, R4 ;  /* 0x000000040d047825 */ /* 0x001fc800078e0204 */
[----:B--2---:R-:W-:-:S04]  /*0290*/  FADD R20, R20, 9.9999997473787516356e-06 ;  /* 0x3727c5ac14147421 */ /* 0x004fc80000000000 */
[----:B------:R-:W0:Y:S02]  /*02a0*/  MUFU.SQRT R21, R20 ;  /* 0x0000001400157308 */ /* 0x000e240000002000 */
[C---:B0-----:R-:W-:Y:S02]  /*02b0*/  FSETP.GT.AND P0, PT, R21.reuse, 8.50705917302346158658e+37, PT ;  /* 0x7e8000001500780b */ /* 0x041fe40003f04000 */
[----:B------:R-:W-:-:S11]  /*02c0*/  FSETP.GEU.AND P1, PT, R21, 1.175494350822287508e-38, PT ;  /* 0x008000001500780b */ /* 0x000fd60003f2e000 */
[----:B------:R-:W-:-:S04]  /*02d0*/  @P0 FMUL R21, R21, 0.25 ;  /* 0x3e80000015150820 */ /* 0x000fc80000400000 */
[----:B------:R-:W-:-:S06]  /*02e0*/  @!P1 FMUL R21, R21, 16777216 ;  /* 0x4b80000015159820 */ /* 0x000fcc0000400000 */
[----:B------:R-:W0:Y:S01]  /*02f0*/  MUFU.RCP R21, R21 ;  /* 0x0000001500157308 */ /* 0x000e220000001000 */
[----:B------:R-:W-:Y:S01]  /*0300*/  FSEL R12, R12, 1, P0 ;  /* 0x3f8000000c0c7808 */ /* 0x000fe20000000000 */
[--C-:B-----5:R-:W-:Y:S01]  /*0310*/  FADD R6, R6, R8.reuse ;  /* 0x0000000806067221 */ /* 0x120fe20000000000 */
[----:B------:R-:W-:-:S03]  /*0320*/  FADD R7, R7, R8 ;  /* 0x0000000807077221 */ /* 0x000fc60000000000 */
[----:B------:R-:W-:Y:S01]  /*0330*/  @!P1 FMUL R12, R12, 16777216 ;  /* 0x4b8000000c0c9820 */ /* 0x000fe20000400000 */
[C---:B------:R-:W-:Y:S01]  /*0340*/  FADD R8, -R9.reuse, R6 ;  /* 0x0000000609087221 */ /* 0x040fe20000000100 */
[----:B------:R-:W-:Y:S02]  /*0350*/  FADD R9, -R9, R7 ;  /* 0x0000000709097221 */ /* 0x000fe40000000100 */
[----:B0-----:R-:W-:-:S04]  /*0360*/  FMUL R12, R21, R12 ;  /* 0x0000000c150c7220 */ /* 0x001fc80000400000 */
[-C--:B------:R-:W-:Y:S01]  /*0370*/  FMUL R8, R8, R12.reuse ;  /* 0x0000000c08087220 */ /* 0x080fe20000400000 */
[----:B------:R-:W-:-:S03]  /*0380*/  FMUL R12, R9, R12 ;  /* 0x0000000c090c7220 */ /* 0x000fc60000400000 */
[C-C-:B---3--:R-:W-:Y:S01]  /*0390*/  FFMA R8, R10.reuse, R8, R11.reuse ;  /* 0x000000080a087223 */ /* 0x148fe2000000000b */
[----:B------:R-:W-:-:S04]  /*03a0*/  FFMA R12, R10, R12, R11 ;  /* 0x0000000c0a0c7223 */ /* 0x000fc8000000000b */
[----:B------:R-:W-:Y:S02]  /*03b0*/  FSETP.GEU.AND P0, PT, R8, RZ, PT ;  /* 0x000000ff0800720b */ /* 0x000fe40003f0e000 */
[----:B------:R-:W-:Y:S02]  /*03c0*/  FSETP.GEU.AND P1, PT, R12, RZ, PT ;  /* 0x000000ff0c00720b */ /* 0x000fe40003f2e000 */
[----:B------:R-:W-:Y:S02]  /*03d0*/  FSEL R8, R8, RZ, P0 ;  /* 0x000000ff08087208 */ /* 0x000fe40000000000 */
[----:B------:R-:W-:Y:S01]  /*03e0*/  FSEL R9, R12, RZ, P1 ;  /* 0x000000ff0c097208 */ /* 0x000fe20000800000 */
[----:B------:R-:W-:Y:S04]  /*03f0*/  STG.E.64 desc[UR4][R2.64], R6 ;  /* 0x0000000602007986 */ /* 0x000fe8000c101b04 */
[----:B------:R-:W-:Y:S01]  /*0400*/  STG.E.64 desc[UR4][R4.64], R8 ;  /* 0x0000000804007986 */ /* 0x000fe2000c101b04 */
[----:B------:R-:W-:Y:S05]  /*0410*/  EXIT ;  /* 0x000000000000794d */ /* 0x000fea0003800000 */
.L_x_0:
[----:B------:R-:W-:-:S00]  /*0420*/  BRA `(.L_x_0) ;  /* 0xfffffffc00fc7947 */ /* 0x000fc0000383ffff */
[----:B------:R-:W-:-:S00]  /*0430*/  NOP ;  /* 0x0000000000007918 */ /* 0x000fc00000000000 */
        /* <DEDUP_REMOVED lines=12> */
.L_x_1:


//--------------------- .nv.global.init           --------------------------
	.section	.nv.global.init,"aw",@progbits
.nv.global.init:
	.type		_$_str,@object
	.size		_$_str,(_$_str_$_2 - _$_str)
_$_str:
        /*0000*/ 	.byte	0x5f, 0x5f, 0x43, 0x55, 0x44, 0x41, 0x5f, 0x46, 0x54, 0x5a, 0x00
	.type		_$_str_$_2,@object
	.size		_$_str_$_2,(.L_1 - _$_str_$_2)
_$_str_$_2:
        /*000b*/ 	.byte	0x5f, 0x5f, 0x43, 0x55, 0x44, 0x41, 0x5f, 0x50, 0x52, 0x45, 0x43, 0x5f, 0x53, 0x51, 0x52, 0x54
        /*001b*/ 	.byte	0x00
.L_1:


//--------------------- .nv.constant0.triton_poi_fused__native_batch_norm_legit_no_training_convolution_relu_28 --------------------------
	.section	.nv.constant0.triton_poi_fused__native_batch_norm_legit_no_training_convolution_relu_28,"a",@progbits
	.sectionflags	@""
	.align	4
.nv.constant0.triton_poi_fused__native_batch_norm_legit_no_training_convolution_relu_28:
	.zero		588
